//
// Generated by NVIDIA NVVM Compiler
//
// Compiler Build ID: CL-36424714
// Cuda compilation tools, release 13.0, V13.0.88
// Based on NVVM 20.0.0
//

.version 9.0
.target sm_100
.address_size 64

	// .globl	default_function_kernel

.visible .entry default_function_kernel(
	.param .u64 .ptr .align 1 default_function_kernel_param_0,
	.param .u64 .ptr .align 1 default_function_kernel_param_1
)
.maxntid 8
{
	.reg .pred 	%p<2>;
	.reg .b32 	%r<24>;
	.reg .b32 	%f<2>;
	.reg .b64 	%rd<9>;

	ld.param.u64 	%rd1, [default_function_kernel_param_0];
	ld.param.u64 	%rd2, [default_function_kernel_param_1];
	cvta.to.global.u64 	%rd3, %rd2;
	cvta.to.global.u64 	%rd4, %rd1;
	mov.u32 	%r1, %ctaid.x;
	mul.hi.u32 	%r2, %r1, -1840700269;
	shr.u32 	%r3, %r2, 4;
	mul.lo.s32 	%r4, %r3, 28;
	sub.s32 	%r5, %r1, %r4;
	shl.b32 	%r6, %r5, 30;
	shr.s32 	%r7, %r6, 31;
	and.b32  	%r8, %r7, 224;
	mov.u32 	%r9, %tid.x;
	and.b32  	%r10, %r9, 1;
	setp.eq.b32 	%p1, %r10, 1;
	selp.b32 	%r11, 112, 0, %p1;
	shl.b32 	%r12, %r5, 1;
	and.b32  	%r13, %r12, 56;
	shl.b32 	%r14, %r1, 2;
	and.b32  	%r15, %r14, 4;
	shr.u32 	%r16, %r9, 1;
	or.b32  	%r17, %r11, %r16;
	mad.lo.s32 	%r18, %r3, 56, %r17;
	or.b32  	%r19, %r18, %r15;
	add.s32 	%r20, %r19, %r13;
	add.s32 	%r21, %r20, %r8;
	mul.wide.u32 	%rd5, %r21, 4;
	add.s64 	%rd6, %rd4, %rd5;
	ld.global.nc.f32 	%f1, [%rd6];
	shl.b32 	%r22, %r1, 3;
	or.b32  	%r23, %r22, %r9;
	mul.wide.u32 	%rd7, %r23, 4;
	add.s64 	%rd8, %rd3, %rd7;
	st.global.f32 	[%rd8], %f1;
	ret;

}


// ===== COMPILED SASS (sm_100) =====

	.target	sm_100

	.elftype	@"ET_EXEC"


//--------------------- .note.nv.tkinfo           --------------------------
	.section	.note.nv.tkinfo,"",@"SHT_NOTE"
	.sectionflags	@"SHF_NOTE_NV_TKINFO"
	.tkinfo
        /*0018*/ 	.word	0x00000002
        /*0030*/ 	.string	""
        /*0030*/ 	.string	"ptxas"
        /*0030*/ 	.string	"Cuda compilation tools, release 13.0, V13.0.88"
        /*0030*/ 	.string	"Build cuda_13.0.r13.0/compiler.36424714_0"
        /*0030*/ 	.string	"-arch sm_100 -m 64 "



//--------------------- .note.nv.cuinfo           --------------------------
	.section	.note.nv.cuinfo,"",@"SHT_NOTE"
	.sectionflags	@"SHF_NOTE_NV_CUINFO"
        /*0018*/ 	.short	0x0002
        /*001a*/ 	.short	0x0064
        /*001c*/ 	.short	0x0082
	.zero		2


//--------------------- .nv.info                  --------------------------
	.section	.nv.info,"",@"SHT_CUDA_INFO"
	.align	4


	//----- nvinfo : EIATTR_REGCOUNT
	.align		4
        /*0000*/ 	.byte	0x04, 0x2f
        /*0002*/ 	.short	(.L_1 - .L_0)
	.align		4
.L_0:
        /*0004*/ 	.word	index@(default_function_kernel)
        /*0008*/ 	.word	0x0000000e


	//----- nvinfo : EIATTR_FRAME_SIZE
	.align		4
.L_1:
        /*000c*/ 	.byte	0x04, 0x11
        /*000e*/ 	.short	(.L_3 - .L_2)
	.align		4
.L_2:
        /*0010*/ 	.word	index@(default_function_kernel)
        /*0014*/ 	.word	0x00000000


	//----- nvinfo : EIATTR_MIN_STACK_SIZE
	.align		4
.L_3:
        /*0018*/ 	.byte	0x04, 0x12
        /*001a*/ 	.short	(.L_5 - .L_4)
	.align		4
.L_4:
        /*001c*/ 	.word	index@(default_function_kernel)
        /*0020*/ 	.word	0x00000000
.L_5:


//--------------------- .nv.compat                --------------------------
	.section	.nv.compat,"",@"SHT_CUDA_COMPAT_INFO"
	.align	4
        /*0000*/ 	.byte	0x02, 0x09, 0x00, 0x00, 0x02, 0x02, 0x01, 0x00, 0x02, 0x05, 0x05, 0x00, 0x03, 0x07, 0x01, 0x01
        /*0010*/ 	.byte	0x02, 0x03, 0x00, 0x00, 0x02, 0x06, 0x01, 0x00, 0x04, 0x0b, 0x08, 0x00, 0x09, 0x00, 0x00, 0x00
        /*0020*/ 	.byte	0x00, 0x00, 0x00, 0x00


//--------------------- .nv.info.default_function_kernel --------------------------
	.section	.nv.info.default_function_kernel,"",@"SHT_CUDA_INFO"
	.sectionflags	@""
	.align	4


	//----- nvinfo : EIATTR_CUDA_API_VERSION
	.align		4
        /*0000*/ 	.byte	0x04, 0x37
        /*0002*/ 	.short	(.L_7 - .L_6)
.L_6:
        /*0004*/ 	.word	0x00000082


	//----- nvinfo : EIATTR_KPARAM_INFO
	.align		4
.L_7:
        /*0008*/ 	.byte	0x04, 0x17
        /*000a*/ 	.short	(.L_9 - .L_8)
.L_8:
        /*000c*/ 	.word	0x00000000
        /*0010*/ 	.short	0x0001
        /*0012*/ 	.short	0x0008
        /*0014*/ 	.byte	0x00, 0xf5, 0x21, 0x00


	//----- nvinfo : EIATTR_KPARAM_INFO
	.align		4
.L_9:
        /*0018*/ 	.byte	0x04, 0x17
        /*001a*/ 	.short	(.L_11 - .L_10)
.L_10:
        /*001c*/ 	.word	0x00000000
        /*0020*/ 	.short	0x0000
        /*0022*/ 	.short	0x0000
        /*0024*/ 	.byte	0x00, 0xf5, 0x21, 0x00


	//----- nvinfo : EIATTR_SPARSE_MMA_MASK
	.align		4
.L_11:
        /*0028*/ 	.byte	0x03, 0x50
        /*002a*/ 	.short	0x0000


	//----- nvinfo : EIATTR_MAXREG_COUNT
	.align		4
        /*002c*/ 	.byte	0x03, 0x1b
        /*002e*/ 	.short	0x00ff


	//----- nvinfo : EIATTR_MERCURY_ISA_VERSION
	.align		4
        /*0030*/ 	.byte	0x03, 0x5f
        /*0032*/ 	.short	0x0101


	//----- nvinfo : EIATTR_VRC_CTA_INIT_COUNT
	.align		4
        /*0034*/ 	.byte	0x02, 0x4a
	.zero		1
	.zero		1


	//----- nvinfo : EIATTR_EXIT_INSTR_OFFSETS
	.align		4
        /*0038*/ 	.byte	0x04, 0x1c
        /*003a*/ 	.short	(.L_13 - .L_12)


	//   ....[0]....
.L_12:
        /*003c*/ 	.word	0x000001d0


	//----- nvinfo : EIATTR_MAX_THREADS
	.align		4
.L_13:
        /*0040*/ 	.byte	0x04, 0x05
        /*0042*/ 	.short	(.L_15 - .L_14)
.L_14:
        /*0044*/ 	.word	0x00000008
        /*0048*/ 	.word	0x00000001
        /*004c*/ 	.word	0x00000001


	//----- nvinfo : EIATTR_CBANK_PARAM_SIZE
	.align		4
.L_15:
        /*0050*/ 	.byte	0x03, 0x19
        /*0052*/ 	.short	0x0010


	//----- nvinfo : EIATTR_PARAM_CBANK
	.align		4
        /*0054*/ 	.byte	0x04, 0x0a
        /*0056*/ 	.short	(.L_17 - .L_16)
	.align		4
.L_16:
        /*0058*/ 	.word	index@(.nv.constant0.default_function_kernel)
        /*005c*/ 	.short	0x0380
        /*005e*/ 	.short	0x0010


	//----- nvinfo : EIATTR_SW_WAR
	.align		4
.L_17:
        /*0060*/ 	.byte	0x04, 0x36
        /*0062*/ 	.short	(.L_19 - .L_18)
.L_18:
        /*0064*/ 	.word	0x00000008
.L_19:


//--------------------- .nv.callgraph             --------------------------
	.section	.nv.callgraph,"",@"SHT_CUDA_CALLGRAPH"
	.align	4
	.sectionentsize	8
	.align		4
        /*0000*/ 	.word	0x00000000
	.align		4
        /*0004*/ 	.word	0xffffffff
	.align		4
        /*0008*/ 	.word	0x00000000
	.align		4
        /*000c*/ 	.word	0xfffffffe
	.align		4
        /*0010*/ 	.word	0x00000000
	.align		4
        /*0014*/ 	.word	0xfffffffd
	.align		4
        /*0018*/ 	.word	0x00000000
	.align		4
        /*001c*/ 	.word	0xfffffffc


//--------------------- .text.default_function_kernel --------------------------
	.section	.text.default_function_kernel,"ax",@progbits
	.align	128
        .global         default_function_kernel
        .type           default_function_kernel,@function
        .size           default_function_kernel,(.L_x_1 - default_function_kernel)
        .other          default_function_kernel,@"STO_CUDA_ENTRY STV_DEFAULT"
default_function_kernel:
.text.default_function_kernel:
[----:B------:R-:W-:Y:S01]  /*0000*/  LDC R1, c[0x0][0x37c] ;  /* 0x0000df00ff017b82 */ /* 0x000fe20000000800 */
[----:B------:R-:W0:Y:S01]  /*0010*/  S2R R11, SR_TID.X ;  /* 0x00000000000b7919 */ /* 0x000e220000002100 */
[----:B------:R-:W1:Y:S01]  /*0020*/  LDCU.64 UR4, c[0x0][0x358] ;  /* 0x00006b00ff0477ac */ /* 0x000e620008000a00 */
[----:B------:R-:W2:Y:S01]  /*0030*/  S2R R9, SR_CTAID.X ;  /* 0x0000000000097919 */ /* 0x000ea20000002500 */
[----:B0-----:R-:W-:Y:S02]  /*0040*/  LOP3.LUT R2, R11, 0x1, RZ, 0xc0, !PT ;  /* 0x000000010b027812 */ /* 0x001fe400078ec0ff */
[----:B------:R-:W-:Y:S01]  /*0050*/  SHF.R.U32.HI R6, RZ, 0x1, R11 ;  /* 0x00000001ff067819 */ /* 0x000fe2000001160b */
[----:B--2---:R-:W-:Y:S01]  /*0060*/  IMAD.HI.U32 R0, R9, -0x6db6db6d, RZ ;  /* 0x9249249309007827 */ /* 0x004fe200078e00ff */
[----:B------:R-:W-:Y:S02]  /*0070*/  ISETP.NE.U32.AND P0, PT, R2, 0x1, PT ;  /* 0x000000010200780c */ /* 0x000fe40003f05070 */
[----:B------:R-:W0:Y:S02]  /*0080*/  LDC.64 R2, c[0x0][0x380] ;  /* 0x0000e000ff027b82 */ /* 0x000e240000000a00 */
[----:B------:R-:W-:-:S02]  /*0090*/  SHF.R.U32.HI R0, RZ, 0x4, R0 ;  /* 0x00000004ff007819 */ /* 0x000fc40000011600 */
[----:B------:R-:W-:-:S03]  /*00a0*/  SEL R5, RZ, 0x70, P0 ;  /* 0x00000070ff057807 */ /* 0x000fc60000000000 */
[----:B------:R-:W-:Y:S01]  /*00b0*/  IMAD R4, R0, -0x1c, R9 ;  /* 0xffffffe400047824 */ /* 0x000fe200078e0209 */
[----:B------:R-:W-:-:S03]  /*00c0*/  LOP3.LUT R7, R5, R6, RZ, 0xfc, !PT ;  /* 0x0000000605077212 */ /* 0x000fc600078efcff */
[----:B------:R-:W-:Y:S02]  /*00d0*/  IMAD.SHL.U32 R5, R4, 0x40000000, RZ ;  /* 0x4000000004057824 */ /* 0x000fe400078e00ff */
[----:B------:R-:W-:Y:S02]  /*00e0*/  IMAD R7, R0, 0x38, R7 ;  /* 0x0000003800077824 */ /* 0x000fe400078e0207 */
[----:B------:R-:W-:Y:S01]  /*00f0*/  IMAD.SHL.U32 R0, R9, 0x4, RZ ;  /* 0x0000000409007824 */ /* 0x000fe200078e00ff */
[----:B------:R-:W-:Y:S01]  /*0100*/  SHF.R.S32.HI R5, RZ, 0x1f, R5 ;  /* 0x0000001fff057819 */ /* 0x000fe20000011405 */
[----:B------:R-:W-:-:S03]  /*0110*/  IMAD.SHL.U32 R4, R4, 0x2, RZ ;  /* 0x0000000204047824 */ /* 0x000fc600078e00ff */
[----:B------:R-:W-:Y:S02]  /*0120*/  LOP3.LUT R0, R7, 0x4, R0, 0xf8, !PT ;  /* 0x0000000407007812 */ /* 0x000fe400078ef800 */
[----:B------:R-:W-:Y:S02]  /*0130*/  LOP3.LUT R4, R4, 0x38, RZ, 0xc0, !PT ;  /* 0x0000003804047812 */ /* 0x000fe400078ec0ff */
[----:B------:R-:W-:-:S04]  /*0140*/  LOP3.LUT R5, R5, 0xe0, RZ, 0xc0, !PT ;  /* 0x000000e005057812 */ /* 0x000fc800078ec0ff */
[----:B------:R-:W-:-:S05]  /*0150*/  IADD3 R5, PT, PT, R5, R0, R4 ;  /* 0x0000000005057210 */ /* 0x000fca0007ffe004 */
[----:B0-----:R-:W-:Y:S02]  /*0160*/  IMAD.WIDE.U32 R2, R5, 0x4, R2 ;  /* 0x0000000405027825 */ /* 0x001fe400078e0002 */
[----:B------:R-:W0:Y:S04]  /*0170*/  LDC.64 R4, c[0x0][0x388] ;  /* 0x0000e200ff047b82 */ /* 0x000e280000000a00 */
[----:B-1----:R-:W2:Y:S01]  /*0180*/  LDG.E.CONSTANT R3, desc[UR4][R2.64] ;  /* 0x0000000402037981 */ /* 0x002ea2000c1e9900 */
[----:B------:R-:W-:-:S05]  /*0190*/  IMAD.SHL.U32 R0, R9, 0x8, RZ ;  /* 0x0000000809007824 */ /* 0x000fca00078e00ff */
[----:B------:R-:W-:-:S05]  /*01a0*/  LOP3.LUT R7, R0, R11, RZ, 0xfc, !PT ;  /* 0x0000000b00077212 */ /* 0x000fca00078efcff */
[----:B0-----:R-:W-:-:S05]  /*01b0*/  IMAD.WIDE.U32 R4, R7, 0x4, R4 ;  /* 0x0000000407047825 */ /* 0x001fca00078e0004 */
[----:B--2---:R-:W-:Y:S01]  /*01c0*/  STG.E desc[UR4][R4.64], R3 ;  /* 0x0000000304007986 */ /* 0x004fe2000c101904 */
[----:B------:R-:W-:Y:S05]  /*01d0*/  EXIT ;  /* 0x000000000000794d */ /* 0x000fea0003800000 */
.L_x_0:
[----:B------:R-:W-:-:S00]  /*01e0*/  BRA `(.L_x_0) ;  /* 0xfffffffc00fc7947 */ /* 0x000fc0000383ffff */
[----:B------:R-:W-:-:S00]  /*01f0*/  NOP ;  /* 0x0000000000007918 */ /* 0x000fc00000000000 */
        /* <DEDUP_REMOVED lines=8> */
.L_x_1:


//--------------------- .nv.shared.reserved.0     --------------------------
	.section	.nv.shared.reserved.0,"aw",@nobits
	.weak		__nv_reservedSMEM_offset_0_alias
	.size		__nv_reservedSMEM_offset_0_alias, 0, 64
	.other		__nv_reservedSMEM_offset_0_alias,@"STO_CUDA_RESERVED_SHARED STV_DEFAULT"
__nv_reservedSMEM_offset_0_alias:
	.zero		0
	.zero		64


//--------------------- .nv.constant0.default_function_kernel --------------------------
	.section	.nv.constant0.default_function_kernel,"a",@progbits
	.sectionflags	@""
	.align	4
.nv.constant0.default_function_kernel:
	.zero		912


//--------------------- SYMBOLS --------------------------

	.type		.nv.reservedSmem.offset0,@object
	.size		.nv.reservedSmem.offset0,0x4
